	.headerflags	@"EF_CUDA_TEXMODE_UNIFIED EF_CUDA_64BIT_ADDRESS EF_CUDA_SM89 EF_CUDA_VIRTUAL_SM(EF_CUDA_SM89)"
	.elftype	@"ET_EXEC"


//--------------------- .nv.info                  --------------------------
	.section	.nv.info,"",@"SHT_CUDA_INFO"
	.align	4


	//----- nvinfo : EIATTR_REGCOUNT
	.align		4
        /*0000*/ 	.byte	0x04, 0x2f
        /*0002*/ 	.short	(.L_2 - .L_1)
	.align		4
.L_1:
        /*0004*/ 	.word	index@(triton__0d1d2d3d4d5d6de7)
        /*0008*/ 	.word	0x00000028


	//----- nvinfo : EIATTR_MAX_STACK_SIZE
	.align		4
.L_2:
        /*000c*/ 	.byte	0x04, 0x23
        /*000e*/ 	.short	(.L_4 - .L_3)
	.align		4
.L_3:
        /*0010*/ 	.word	index@(triton__0d1d2d3d4d5d6de7)
        /*0014*/ 	.word	0x00000000


	//----- nvinfo : EIATTR_MIN_STACK_SIZE
	.align		4
.L_4:
        /*0018*/ 	.byte	0x04, 0x12
        /*001a*/ 	.short	(.L_6 - .L_5)
	.align		4
.L_5:
        /*001c*/ 	.word	index@(triton__0d1d2d3d4d5d6de7)
        /*0020*/ 	.word	0x00000000


	//----- nvinfo : EIATTR_FRAME_SIZE
	.align		4
.L_6:
        /*0024*/ 	.byte	0x04, 0x11
        /*0026*/ 	.short	(.L_8 - .L_7)
	.align		4
.L_7:
        /*0028*/ 	.word	index@(triton__0d1d2d3d4d5d6de7)
        /*002c*/ 	.word	0x00000000
.L_8:


//--------------------- .nv.info.triton__0d1d2d3d4d5d6de7 --------------------------
	.section	.nv.info.triton__0d1d2d3d4d5d6de7,"",@"SHT_CUDA_INFO"
	.align	4


	//----- nvinfo : EIATTR_CUDA_API_VERSION
	.align		4
        /*0000*/ 	.byte	0x04, 0x37
        /*0002*/ 	.short	(.L_10 - .L_9)
.L_9:
        /*0004*/ 	.word	0x0000007b


	//----- nvinfo : EIATTR_PARAM_CBANK
	.align		4
.L_10:
        /*0008*/ 	.byte	0x04, 0x0a
        /*000a*/ 	.short	(.L_12 - .L_11)
	.align		4
.L_11:
        /*000c*/ 	.word	index@(.nv.constant0.triton__0d1d2d3d4d5d6de7)
        /*0010*/ 	.short	0x0160
        /*0012*/ 	.short	0x0038


	//----- nvinfo : EIATTR_CBANK_PARAM_SIZE
	.align		4
.L_12:
        /*0014*/ 	.byte	0x03, 0x19
        /*0016*/ 	.short	0x0038


	//----- nvinfo : EIATTR_KPARAM_INFO
	.align		4
        /*0018*/ 	.byte	0x04, 0x17
        /*001a*/ 	.short	(.L_14 - .L_13)
.L_13:
        /*001c*/ 	.word	0x00000000
        /*0020*/ 	.short	0x0007
        /*0022*/ 	.short	0x0034
        /*0024*/ 	.byte	0x00, 0xf0, 0x11, 0x00


	//----- nvinfo : EIATTR_KPARAM_INFO
	.align		4
.L_14:
        /*0028*/ 	.byte	0x04, 0x17
        /*002a*/ 	.short	(.L_16 - .L_15)
.L_15:
        /*002c*/ 	.word	0x00000000
        /*0030*/ 	.short	0x0006
        /*0032*/ 	.short	0x0030
        /*0034*/ 	.byte	0x00, 0xf0, 0x11, 0x00


	//----- nvinfo : EIATTR_KPARAM_INFO
	.align		4
.L_16:
        /*0038*/ 	.byte	0x04, 0x17
        /*003a*/ 	.short	(.L_18 - .L_17)
.L_17:
        /*003c*/ 	.word	0x00000000
        /*0040*/ 	.short	0x0005
        /*0042*/ 	.short	0x0028
        /*0044*/ 	.byte	0x00, 0xf0, 0x21, 0x00


	//----- nvinfo : EIATTR_KPARAM_INFO
	.align		4
.L_18:
        /*0048*/ 	.byte	0x04, 0x17
        /*004a*/ 	.short	(.L_20 - .L_19)
.L_19:
        /*004c*/ 	.word	0x00000000
        /*0050*/ 	.short	0x0004
        /*0052*/ 	.short	0x0020
        /*0054*/ 	.byte	0x00, 0xf0, 0x21, 0x00


	//----- nvinfo : EIATTR_KPARAM_INFO
	.align		4
.L_20:
        /*0058*/ 	.byte	0x04, 0x17
        /*005a*/ 	.short	(.L_22 - .L_21)
.L_21:
        /*005c*/ 	.word	0x00000000
        /*0060*/ 	.short	0x0003
        /*0062*/ 	.short	0x0018
        /*0064*/ 	.byte	0x00, 0xf0, 0x21, 0x00


	//----- nvinfo : EIATTR_KPARAM_INFO
	.align		4
.L_22:
        /*0068*/ 	.byte	0x04, 0x17
        /*006a*/ 	.short	(.L_24 - .L_23)
.L_23:
        /*006c*/ 	.word	0x00000000
        /*0070*/ 	.short	0x0002
        /*0072*/ 	.short	0x0010
        /*0074*/ 	.byte	0x00, 0xf0, 0x21, 0x00


	//----- nvinfo : EIATTR_KPARAM_INFO
	.align		4
.L_24:
        /*0078*/ 	.byte	0x04, 0x17
        /*007a*/ 	.short	(.L_26 - .L_25)
.L_25:
        /*007c*/ 	.word	0x00000000
        /*0080*/ 	.short	0x0001
        /*0082*/ 	.short	0x0008
        /*0084*/ 	.byte	0x00, 0xf0, 0x21, 0x00


	//----- nvinfo : EIATTR_KPARAM_INFO
	.align		4
.L_26:
        /*0088*/ 	.byte	0x04, 0x17
        /*008a*/ 	.short	(.L_28 - .L_27)
.L_27:
        /*008c*/ 	.word	0x00000000
        /*0090*/ 	.short	0x0000
        /*0092*/ 	.short	0x0000
        /*0094*/ 	.byte	0x00, 0xf0, 0x21, 0x00


	//----- nvinfo : EIATTR_MAXREG_COUNT
	.align		4
.L_28:
        /*0098*/ 	.byte	0x03, 0x1b
        /*009a*/ 	.short	0x00ff


	//----- nvinfo : EIATTR_EXIT_INSTR_OFFSETS
	.align		4
        /*009c*/ 	.byte	0x04, 0x1c
        /*009e*/ 	.short	(.L_30 - .L_29)


	//   ....[0]....
.L_29:
        /*00a0*/ 	.word	0x00001330


	//   ....[1]....
        /*00a4*/ 	.word	0x00001380


	//----- nvinfo : EIATTR_CTAIDZ_USED
	.align		4
.L_30:
        /*00a8*/ 	.byte	0x01, 0x04
	.zero		2


	//----- nvinfo : EIATTR_MAX_THREADS
	.align		4
        /*00ac*/ 	.byte	0x04, 0x05
        /*00ae*/ 	.short	(.L_32 - .L_31)
.L_31:
        /*00b0*/ 	.word	0x00000100
        /*00b4*/ 	.word	0x00000001
        /*00b8*/ 	.word	0x00000001
.L_32:


//--------------------- .nv.rel.action            --------------------------
	.section	.nv.rel.action,"",@"SHT_CUDA_RELOCINFO"
	.align	8
	.sectionentsize	8
        /*0000*/ 	.byte	0x73, 0x00, 0x00, 0x00, 0x00, 0x00, 0x00, 0x00, 0x00, 0x00, 0x00, 0x11, 0x25, 0x00, 0x05, 0x36


//--------------------- .nv.constant0.triton__0d1d2d3d4d5d6de7 --------------------------
	.section	.nv.constant0.triton__0d1d2d3d4d5d6de7,"a",@progbits
	.align	4
.nv.constant0.triton__0d1d2d3d4d5d6de7:
	.zero		408


//--------------------- .text.triton__0d1d2d3d4d5d6de7 --------------------------
	.section	.text.triton__0d1d2d3d4d5d6de7,"ax",@progbits
	.sectionflags	@"SHF_BARRIERS=1"
	.sectioninfo	@"SHI_REGISTERS=40"
	.align	128
        .global         triton__0d1d2d3d4d5d6de7
        .type           triton__0d1d2d3d4d5d6de7,@function
        .size           triton__0d1d2d3d4d5d6de7,(.L_x_1 - triton__0d1d2d3d4d5d6de7)
        .other          triton__0d1d2d3d4d5d6de7,@"STO_CUDA_ENTRY STV_DEFAULT"
triton__0d1d2d3d4d5d6de7:
.text.triton__0d1d2d3d4d5d6de7:
[----:B------:R-:W-:-:S02]  /*0000*/  MOV R1, c[0x0][0x28] ;  /* 0x00000a0000017a02 */ /* 0x000fc40000000f00 */
[----:B------:R-:W0:Y:S01]  /*0010*/  S2R R2, SR_TID.X ;  /* 0x0000000000027919 */ /* 0x000e220000002100 */
[----:B------:R-:W1:Y:S01]  /*0020*/  S2UR UR4, SR_CTAID.Y ;  /* 0x00000000000479c3 */ /* 0x000e620000002600 */
[----:B------:R-:W-:Y:S02]  /*0030*/  CS2R R6, SRZ ;  /* 0x0000000000067805 */ /* 0x000fe4000001ff00 */
[----:B------:R-:W2:Y:S04]  /*0040*/  S2R R0, SR_CTAID.Z ;  /* 0x0000000000007919 */ /* 0x000ea80000002700 */
[----:B------:R-:W3:Y:S01]  /*0050*/  S2R R3, SR_CTAID.X ;  /* 0x0000000000037919 */ /* 0x000ee20000002500 */
[--C-:B0-----:R-:W-:Y:S02]  /*0060*/  SHF.R.U32.HI R8, RZ, 0x5, R2.reuse ;  /* 0x00000005ff087819 */ /* 0x101fe40000011602 */
[----:B------:R-:W-:-:S02]  /*0070*/  SHF.R.U32.HI R5, RZ, 0x2, R2 ;  /* 0x00000002ff057819 */ /* 0x000fc40000011602 */
[----:B--2---:R-:W-:Y:S02]  /*0080*/  IADD3 R0, R0, 0x1, RZ ;  /* 0x0000000100007810 */ /* 0x004fe40007ffe0ff */
[----:B------:R-:W-:Y:S02]  /*0090*/  SGXT.U32 R8, R8, 0x3 ;  /* 0x000000030808781a */ /* 0x000fe40000000000 */
[----:B------:R-:W-:Y:S01]  /*00a0*/  SHF.L.U32 R14, R2, 0x2, RZ ;  /* 0x00000002020e7819 */ /* 0x000fe200000006ff */
[----:B-1----:R-:W-:Y:S01]  /*00b0*/  IMAD R9, R0, UR4, RZ ;  /* 0x0000000400097c24 */ /* 0x002fe2000f8e02ff */
[----:B------:R-:W-:Y:S01]  /*00c0*/  SGXT.U32 R5, R5, 0x3 ;  /* 0x000000030505781a */ /* 0x000fe20000000000 */
[----:B------:R-:W-:Y:S01]  /*00d0*/  ULDC.64 UR4, c[0x0][0x118] ;  /* 0x0000460000047ab9 */ /* 0x000fe20000000a00 */
[----:B------:R-:W-:Y:S01]  /*00e0*/  SHF.L.U32 R0, R8, 0x3, RZ ;  /* 0x0000000308007819 */ /* 0x000fe200000006ff */
[----:B------:R-:W-:Y:S01]  /*00f0*/  IMAD.SHL.U32 R4, R9, 0x100, RZ ;  /* 0x0000010009047824 */ /* 0x000fe200078e00ff */
[----:B---3--:R-:W-:-:S02]  /*0100*/  SHF.L.U32 R3, R3, 0x4, RZ ;  /* 0x0000000403037819 */ /* 0x008fc400000006ff */
[----:B------:R-:W-:Y:S02]  /*0110*/  LOP3.LUT R14, R14, 0xc, RZ, 0xc0, !PT ;  /* 0x0000000c0e0e7812 */ /* 0x000fe400078ec0ff */
[----:B------:R-:W-:Y:S02]  /*0120*/  LOP3.LUT R5, R0, R5, RZ, 0xfc, !PT ;  /* 0x0000000500057212 */ /* 0x000fe400078efcff */
[----:B------:R-:W-:Y:S02]  /*0130*/  LOP3.LUT R16, R3, R14, RZ, 0xfc, !PT ;  /* 0x0000000e03107212 */ /* 0x000fe400078efcff */
[----:B------:R-:W-:Y:S02]  /*0140*/  LOP3.LUT R12, R4, 0x40, R5, 0xfe, !PT ;  /* 0x00000040040c7812 */ /* 0x000fe400078efe05 */
[----:B------:R-:W-:Y:S02]  /*0150*/  ISETP.GE.AND P0, PT, R16, 0xa8c, PT ;  /* 0x00000a8c1000780c */ /* 0x000fe40003f06270 */
[----:B------:R-:W-:Y:S01]  /*0160*/  LOP3.LUT R11, R4, R5, RZ, 0xfc, !PT ;  /* 0x00000005040b7212 */ /* 0x000fe200078efcff */
[C---:B------:R-:W-:Y:S01]  /*0170*/  IMAD R21, R12.reuse, 0xa8c, R16 ;  /* 0x00000a8c0c157824 */ /* 0x040fe200078e0210 */
[----:B------:R-:W-:-:S02]  /*0180*/  ISETP.LT.AND P3, PT, R12, 0x1b80, !P0 ;  /* 0x00001b800c00780c */ /* 0x000fc40004761270 */
[C---:B------:R-:W-:Y:S01]  /*0190*/  ISETP.LT.AND P2, PT, R11.reuse, 0x1b80, !P0 ;  /* 0x00001b800b00780c */ /* 0x040fe20004741270 */
[----:B------:R-:W-:Y:S01]  /*01a0*/  IMAD R19, R11, 0xa8c, R16 ;  /* 0x00000a8c0b137824 */ /* 0x000fe200078e0210 */
[C-C-:B------:R-:W-:Y:S01]  /*01b0*/  LOP3.LUT R12, R4.reuse, 0x80, R5.reuse, 0xfe, !PT ;  /* 0x00000080040c7812 */ /* 0x140fe200078efe05 */
[----:B------:R-:W-:Y:S01]  /*01c0*/  CS2R R10, SRZ ;  /* 0x00000000000a7805 */ /* 0x000fe2000001ff00 */
[----:B------:R-:W-:Y:S02]  /*01d0*/  LOP3.LUT R15, R4, 0xc0, R5, 0xfe, !PT ;  /* 0x000000c0040f7812 */ /* 0x000fe400078efe05 */
[----:B------:R-:W-:Y:S02]  /*01e0*/  MOV R0, 0x2 ;  /* 0x0000000200007802 */ /* 0x000fe40000000f00 */
[----:B------:R-:W-:Y:S02]  /*01f0*/  ISETP.LT.AND P1, PT, R12, 0x1b80, !P0 ;  /* 0x00001b800c00780c */ /* 0x000fe40004721270 */
[----:B------:R-:W-:Y:S01]  /*0200*/  ISETP.LT.AND P0, PT, R15, 0x1b80, !P0 ;  /* 0x00001b800f00780c */ /* 0x000fe20004701270 */
[----:B------:R-:W-:-:S04]  /*0210*/  IMAD.WIDE R18, R19, R0, c[0x0][0x160] ;  /* 0x0000580013127625 */ /* 0x000fc800078e0200 */
[--C-:B------:R-:W-:Y:S01]  /*0220*/  IMAD R23, R12, 0xa8c, R16.reuse ;  /* 0x00000a8c0c177824 */ /* 0x100fe200078e0210 */
[----:B------:R0:W2:Y:S01]  /*0230*/  @P2 LDG.E.EL.64 R6, [R18.64] ;  /* 0x0000000412062981 */ /* 0x0000a2000c2e1b00 */
[----:B------:R-:W-:Y:S01]  /*0240*/  IMAD R15, R15, 0xa8c, R16 ;  /* 0x00000a8c0f0f7824 */ /* 0x000fe200078e0210 */
[----:B------:R-:W-:Y:S01]  /*0250*/  CS2R R12, SRZ ;  /* 0x00000000000c7805 */ /* 0x000fe2000001ff00 */
[----:B------:R-:W-:Y:S01]  /*0260*/  IMAD.WIDE R20, R21, R0, c[0x0][0x160] ;  /* 0x0000580015147625 */ /* 0x000fe200078e0200 */
[----:B------:R-:W-:-:S03]  /*0270*/  CS2R R16, SRZ ;  /* 0x0000000000107805 */ /* 0x000fc6000001ff00 */
[-C--:B------:R-:W-:Y:S01]  /*0280*/  IMAD.WIDE R22, R23, R0.reuse, c[0x0][0x160] ;  /* 0x0000580017167625 */ /* 0x080fe200078e0200 */
[----:B------:R1:W3:Y:S03]  /*0290*/  @P3 LDG.E.EL.64 R10, [R20.64] ;  /* 0x00000004140a3981 */ /* 0x0002e6000c2e1b00 */
[----:B0-----:R-:W-:Y:S01]  /*02a0*/  IMAD.WIDE R18, R15, R0, c[0x0][0x160] ;  /* 0x000058000f127625 */ /* 0x001fe200078e0200 */
[----:B------:R0:W4:Y:S04]  /*02b0*/  @P1 LDG.E.EL.64 R12, [R22.64] ;  /* 0x00000004160c1981 */ /* 0x000128000c2e1b00 */
[----:B------:R5:W4:Y:S01]  /*02c0*/  @P0 LDG.E.EL.64 R16, [R18.64] ;  /* 0x0000000412100981 */ /* 0x000b22000c2e1b00 */
[----:B------:R-:W-:-:S05]  /*02d0*/  PRMT R15, R2, 0x6540, R9 ;  /* 0x00006540020f7816 */ /* 0x000fca0000000009 */
[----:B------:R-:W-:-:S05]  /*02e0*/  IMAD.HI R9, R15, 0x66666667, RZ ;  /* 0x666666670f097827 */ /* 0x000fca00078e02ff */
[----:B-1----:R-:W-:-:S04]  /*02f0*/  SHF.R.U32.HI R20, RZ, 0x1f, R9 ;  /* 0x0000001fff147819 */ /* 0x002fc80000011609 */
[----:B------:R-:W-:-:S05]  /*0300*/  LEA.HI.SX32 R20, R9, R20, 0x19 ;  /* 0x0000001409147211 */ /* 0x000fca00078fcaff */
[----:B------:R-:W-:-:S05]  /*0310*/  IMAD R9, R20, -0x140, R15 ;  /* 0xfffffec014097824 */ /* 0x000fca00078e020f */
[----:B------:R-:W-:-:S05]  /*0320*/  PRMT R21, R9, 0x9910, RZ ;  /* 0x0000991009157816 */ /* 0x000fca00000000ff */
[----:B0-----:R-:W-:-:S05]  /*0330*/  IMAD R23, R21, 0x6667, RZ ;  /* 0x0000666715177824 */ /* 0x001fca00078e02ff */
[----:B------:R-:W-:-:S04]  /*0340*/  SHF.R.S32.HI R21, RZ, 0x10, R23 ;  /* 0x00000010ff157819 */ /* 0x000fc80000011417 */
[----:B------:R-:W-:-:S04]  /*0350*/  LOP3.LUT R21, R21, 0xffff, RZ, 0xc0, !PT ;  /* 0x0000ffff15157812 */ /* 0x000fc800078ec0ff */
[----:B-----5:R-:W-:Y:S01]  /*0360*/  SHF.R.U32.HI R18, RZ, 0xf, R21 ;  /* 0x0000000fff127819 */ /* 0x020fe20000011615 */
[----:B------:R-:W-:-:S03]  /*0370*/  IMAD R5, R5, 0x11, R14 ;  /* 0x0000001105057824 */ /* 0x000fc600078e020e */
[----:B------:R-:W-:-:S04]  /*0380*/  LEA.HI.SX32 R18, R23, R18, 0xe ;  /* 0x0000001217127211 */ /* 0x000fc800078f72ff */
[----:B------:R-:W-:Y:S02]  /*0390*/  PRMT R19, R18, 0x9910, RZ ;  /* 0x0000991012137816 */ /* 0x000fe400000000ff */
[----:B------:R-:W-:Y:S02]  /*03a0*/  SHF.L.U32 R18, R5, 0x1, RZ ;  /* 0x0000000105127819 */ /* 0x000fe400000006ff */
[----:B------:R-:W-:Y:S02]  /*03b0*/  ISETP.GE.AND P0, PT, R15, 0x1b80, PT ;  /* 0x00001b800f00780c */ /* 0x000fe40003f06270 */
[----:B------:R-:W-:Y:S02]  /*03c0*/  LEA R19, R20, R19, 0x5 ;  /* 0x0000001314137211 */ /* 0x000fe400078e28ff */
[----:B------:R-:W-:Y:S02]  /*03d0*/  MOV R22, RZ ;  /* 0x000000ff00167202 */ /* 0x000fe40000000f00 */
[----:B--2---:R-:W-:Y:S01]  /*03e0*/  SHF.R.U32.HI R5, RZ, 0x10, R6 ;  /* 0x00000010ff057819 */ /* 0x004fe20000011606 */
[----:B------:R0:W-:Y:S01]  /*03f0*/  STS.U16 [R18], R6 ;  /* 0x0000000612007388 */ /* 0x0001e20000000400 */
[----:B------:R-:W-:-:S03]  /*0400*/  SHF.R.U32.HI R15, RZ, 0x10, R7 ;  /* 0x00000010ff0f7819 */ /* 0x000fc60000011607 */
[----:B------:R1:W-:Y:S01]  /*0410*/  STS.U16 [R18+0x2], R5 ;  /* 0x0000020512007388 */ /* 0x0003e20000000400 */
[----:B---3--:R-:W-:-:S03]  /*0420*/  SHF.R.U32.HI R21, RZ, 0x10, R10 ;  /* 0x00000010ff157819 */ /* 0x008fc6000001160a */
[----:B------:R2:W-:Y:S01]  /*0430*/  STS.U16 [R18+0x880], R10 ;  /* 0x0008800a12007388 */ /* 0x0005e20000000400 */
[----:B0-----:R-:W-:Y:S01]  /*0440*/  IMAD.MOV.U32 R6, RZ, RZ, 0x4 ;  /* 0x00000004ff067424 */ /* 0x001fe200078e00ff */
[----:B------:R-:W-:Y:S02]  /*0450*/  SHF.R.U32.HI R23, RZ, 0x10, R11 ;  /* 0x00000010ff177819 */ /* 0x000fe4000001160b */
[----:B------:R0:W-:Y:S01]  /*0460*/  STS.U16 [R18+0x6], R15 ;  /* 0x0000060f12007388 */ /* 0x0001e20000000400 */
[----:B----4-:R-:W-:Y:S02]  /*0470*/  SHF.R.U32.HI R25, RZ, 0x10, R12 ;  /* 0x00000010ff197819 */ /* 0x010fe4000001160c */
[----:B------:R-:W-:Y:S02]  /*0480*/  SHF.R.U32.HI R27, RZ, 0x10, R13 ;  /* 0x00000010ff1b7819 */ /* 0x000fe4000001160d */
[----:B-1----:R-:W-:Y:S02]  /*0490*/  SHF.R.U32.HI R5, RZ, 0x10, R16 ;  /* 0x00000010ff057819 */ /* 0x002fe40000011610 */
[----:B--2---:R-:W-:Y:S01]  /*04a0*/  SHF.R.U32.HI R10, RZ, 0x10, R17 ;  /* 0x00000010ff0a7819 */ /* 0x004fe20000011611 */
[CC--:B0-----:R-:W-:Y:S01]  /*04b0*/  IMAD.WIDE R14, R19.reuse, R6.reuse, c[0x0][0x170] ;  /* 0x00005c00130e7625 */ /* 0x0c1fe200078e0206 */
[----:B------:R-:W-:Y:S04]  /*04c0*/  STS.U16 [R18+0x4], R7 ;  /* 0x0000040712007388 */ /* 0x000fe80000000400 */
        /* <DEDUP_REMOVED lines=11> */
[----:B------:R-:W-:Y:S06]  /*0580*/  BAR.SYNC 0x0 ;  /* 0x0000000000007b1d */ /* 0x000fec0000000000 */
[----:B------:R0:W2:Y:S01]  /*0590*/  @!P0 LDG.E.EL R22, [R14.64] ;  /* 0x000000040e168981 */ /* 0x0000a2000c2e1900 */
[----:B------:R-:W-:Y:S01]  /*05a0*/  MOV R7, RZ ;  /* 0x000000ff00077202 */ /* 0x000fe20000000f00 */
[----:B------:R-:W-:-:S05]  /*05b0*/  IMAD.WIDE R12, R19, R6, c[0x0][0x168] ;  /* 0x00005a00130c7625 */ /* 0x000fca00078e0206 */
[----:B------:R1:W3:Y:S01]  /*05c0*/  @!P0 LDG.E.EL R7, [R12.64] ;  /* 0x000000040c078981 */ /* 0x0002e2000c2e1900 */
[----:B------:R-:W-:Y:S01]  /*05d0*/  PRMT R11, RZ, 0x7610, R11 ;  /* 0x00007610ff0b7816 */ /* 0x000fe2000000000b */
[----:B------:R-:W-:Y:S01]  /*05e0*/  IMAD.WIDE R16, R9, R0, c[0x0][0x178] ;  /* 0x00005e0009107625 */ /* 0x000fe200078e0200 */
[----:B------:R-:W-:-:S03]  /*05f0*/  PRMT R6, RZ, 0x7610, R6 ;  /* 0x00007610ff067816 */ /* 0x000fc60000000006 */
[----:B------:R-:W-:Y:S01]  /*0600*/  IMAD.WIDE R18, R9, R0, c[0x0][0x180] ;  /* 0x0000600009127625 */ /* 0x000fe200078e0200 */
[----:B------:R4:W5:Y:S04]  /*0610*/  @!P0 LDG.E.EL.U16 R11, [R16.64] ;  /* 0x00000004100b8981 */ /* 0x000968000c2e1500 */
[----:B------:R1:W5:Y:S01]  /*0620*/  @!P0 LDG.E.EL.U16 R6, [R18.64] ;  /* 0x0000000412068981 */ /* 0x000362000c2e1500 */
[----:B------:R-:W-:-:S05]  /*0630*/  LOP3.LUT R9, R2, 0xff, RZ, 0xc0, !PT ;  /* 0x000000ff02097812 */ /* 0x000fca00078ec0ff */
[----:B0-----:R-:W-:-:S05]  /*0640*/  IMAD R15, R9, 0x22, RZ ;  /* 0x00000022090f7824 */ /* 0x001fca00078e02ff */
[----:B----4-:R-:W0:Y:S01]  /*0650*/  LDS.U16 R16, [R15] ;  /* 0x000000000f107984 */ /* 0x010e220000000400 */
[----:B------:R-:W-:-:S03]  /*0660*/  SHF.L.U32 R21, R2, 0x3, RZ ;  /* 0x0000000302157819 */ /* 0x000fc600000006ff */
[----:B-1----:R-:W1:Y:S04]  /*0670*/  LDS.U16 R13, [R15+0x2] ;  /* 0x000002000f0d7984 */ /* 0x002e680000000400 */
[----:B------:R-:W4:Y:S04]  /*0680*/  LDS.U16 R26, [R15+0xe] ;  /* 0x00000e000f1a7984 */ /* 0x000f280000000400 */
[----:B------:R-:W0:Y:S04]  /*0690*/  LDS.U16 R2, [R15+0x16] ;  /* 0x000016000f027984 */ /* 0x000e280000000400 */
[----:B------:R-:W0:Y:S04]  /*06a0*/  LDS.U16 R36, [R15+0x4] ;  /* 0x000004000f247984 */ /* 0x000e280000000400 */
[----:B------:R-:W0:Y:S04]  /*06b0*/  LDS.U16 R30, [R15+0xa] ;  /* 0x00000a000f1e7984 */ /* 0x000e280000000400 */
[----:B------:R-:W0:Y:S04]  /*06c0*/  LDS.U16 R24, [R15+0x10] ;  /* 0x000010000f187984 */ /* 0x000e280000000400 */
[----:B------:R-:W0:Y:S04]  /*06d0*/  LDS.U16 R34, [R15+0x6] ;  /* 0x000006000f227984 */ /* 0x000e280000000400 */
[----:B------:R-:W0:Y:S04]  /*06e0*/  LDS.U16 R32, [R15+0x8] ;  /* 0x000008000f207984 */ /* 0x000e280000000400 */
[----:B------:R-:W0:Y:S04]  /*06f0*/  LDS.U16 R5, [R15+0x18] ;  /* 0x000018000f057984 */ /* 0x000e280000000400 */
[----:B------:R-:W4:Y:S04]  /*0700*/  LDS.U16 R28, [R15+0xc] ;  /* 0x00000c000f1c7984 */ /* 0x000f280000000400 */
[----:B------:R-:W4:Y:S04]  /*0710*/  LDS.U16 R12, [R15+0x12] ;  /* 0x000012000f0c7984 */ /* 0x000f280000000400 */
[----:B------:R-:W4:Y:S04]  /*0720*/  LDS.U16 R10, [R15+0x14] ;  /* 0x000014000f0a7984 */ /* 0x000f280000000400 */
[----:B------:R-:W4:Y:S04]  /*0730*/  LDS.U16 R14, [R15+0x1a] ;  /* 0x00001a000f0e7984 */ /* 0x000f280000000400 */
[----:B------:R-:W4:Y:S04]  /*0740*/  LDS.U16 R18, [R15+0x1c] ;  /* 0x00001c000f127984 */ /* 0x000f280000000400 */
[----:B------:R-:W4:Y:S01]  /*0750*/  LDS.U16 R20, [R15+0x1e] ;  /* 0x00001e000f147984 */ /* 0x000f220000000400 */
[----:B------:R-:W-:-:S02]  /*0760*/  MOV R25, 0x381b5837 ;  /* 0x381b583700197802 */ /* 0x000fc40000000f00 */
[----:B------:R-:W-:-:S05]  /*0770*/  LOP3.LUT R21, R21, 0xf8, RZ, 0xe2, !PT ;  /* 0x000000f815157812 */ /* 0x000fca00078ee2ff */
[----:B------:R-:W-:-:S04]  /*0780*/  IMAD.IADD R4, R4, 0x1, R21 ;  /* 0x0000000104047824 */ /* 0x000fc800078e0215 */
[----:B------:R-:W-:-:S04]  /*0790*/  IMAD.HI R17, R4, 0x66666667, RZ ;  /* 0x6666666704117827 */ /* 0x000fc800078e02ff */
[----:B0-----:R-:W-:Y:S01]  /*07a0*/  HADD2.F32 R16, -RZ, R16.H0_H0 ;  /* 0x20000010ff107230 */ /* 0x001fe20000004100 */
[----:B------:R-:W-:Y:S01]  /*07b0*/  SHF.R.U32.HI R19, RZ, 0x1f, R17 ;  /* 0x0000001fff137819 */ /* 0x000fe20000011611 */
[----:B-1----:R-:W-:Y:S02]  /*07c0*/  HADD2.F32 R13, -RZ, R13.H0_H0 ;  /* 0x2000000dff0d7230 */ /* 0x002fe40000004100 */
[----:B----4-:R-:W-:Y:S01]  /*07d0*/  HADD2.F32 R26, -RZ, R26.H0_H0 ;  /* 0x2000001aff1a7230 */ /* 0x010fe20000004100 */
[----:B------:R-:W-:Y:S01]  /*07e0*/  LEA.HI.SX32 R19, R17, R19, 0x19 ;  /* 0x0000001311137211 */ /* 0x000fe200078fcaff */
[----:B------:R-:W-:Y:S02]  /*07f0*/  HADD2.F32 R2, -RZ, R2.H0_H0 ;  /* 0x20000002ff027230 */ /* 0x000fe40000004100 */
[----:B------:R-:W-:Y:S02]  /*0800*/  HADD2.F32 R36, -RZ, R36.H0_H0 ;  /* 0x20000024ff247230 */ /* 0x000fe40000004100 */
[----:B------:R-:W-:-:S02]  /*0810*/  HADD2.F32 R30, -RZ, R30.H0_H0 ;  /* 0x2000001eff1e7230 */ /* 0x000fc40000004100 */
[----:B------:R-:W-:Y:S01]  /*0820*/  HADD2.F32 R24, -RZ, R24.H0_H0 ;  /* 0x20000018ff187230 */ /* 0x000fe20000004100 */
[----:B------:R-:W-:Y:S01]  /*0830*/  ISETP.GE.AND P0, PT, R4, 0x1b80, PT ;  /* 0x00001b800400780c */ /* 0x000fe20003f06270 */
[----:B------:R-:W-:Y:S01]  /*0840*/  IMAD R23, R19, -0x140, R4 ;  /* 0xfffffec013177824 */ /* 0x000fe200078e0204 */
[C---:B------:R-:W-:Y:S01]  /*0850*/  LOP3.LUT R17, R3.reuse, 0x8, R8, 0xfe, !PT ;  /* 0x0000000803117812 */ /* 0x040fe200078efe08 */
[----:B------:R-:W-:Y:S01]  /*0860*/  HADD2.F32 R34, -RZ, R34.H0_H0 ;  /* 0x20000022ff227230 */ /* 0x000fe20000004100 */
[----:B------:R-:W-:Y:S01]  /*0870*/  LOP3.LUT R4, R3, R8, RZ, 0xfc, !PT ;  /* 0x0000000803047212 */ /* 0x000fe200078efcff */
[----:B------:R-:W-:Y:S02]  /*0880*/  IMAD R8, R8, 0x108, R21 ;  /* 0x0000010808087824 */ /* 0x000fe400078e0215 */
[----:B------:R-:W-:Y:S02]  /*0890*/  HADD2.F32 R32, -RZ, R32.H0_H0 ;  /* 0x20000020ff207230 */ /* 0x000fe40000004100 */
[----:B------:R-:W-:Y:S01]  /*08a0*/  HADD2.F32 R5, -RZ, R5.H0_H0 ;  /* 0x20000005ff057230 */ /* 0x000fe20000004100 */
[----:B------:R-:W-:Y:S01]  /*08b0*/  ISETP.LT.AND P1, PT, R17, 0xa8c, !P0 ;  /* 0x00000a8c1100780c */ /* 0x000fe20004721270 */
[----:B------:R-:W-:-:S02]  /*08c0*/  HADD2.F32 R28, -RZ, R28.H0_H0 ;  /* 0x2000001cff1c7230 */ /* 0x000fc40000004100 */
[----:B------:R-:W-:Y:S02]  /*08d0*/  HADD2.F32 R12, -RZ, R12.H0_H0 ;  /* 0x2000000cff0c7230 */ /* 0x000fe40000004100 */
[----:B------:R-:W-:Y:S02]  /*08e0*/  HADD2.F32 R10, -RZ, R10.H0_H0 ;  /* 0x2000000aff0a7230 */ /* 0x000fe40000004100 */
[----:B------:R-:W-:Y:S02]  /*08f0*/  HADD2.F32 R14, -RZ, R14.H0_H0 ;  /* 0x2000000eff0e7230 */ /* 0x000fe40000004100 */
[----:B------:R-:W-:Y:S02]  /*0900*/  HADD2.F32 R18, -RZ, R18.H0_H0 ;  /* 0x20000012ff127230 */ /* 0x000fe40000004100 */
[----:B------:R-:W-:Y:S02]  /*0910*/  IMAD R3, R19, 0xd2f00, R23 ;  /* 0x000d2f0013037824 */ /* 0x000fe400078e0217 */
[----:B------:R-:W-:Y:S01]  /*0920*/  HADD2.F32 R20, -RZ, R20.H0_H0 ;  /* 0x20000014ff147230 */ /* 0x000fe20000004100 */
[C---:B------:R-:W-:Y:S01]  /*0930*/  ISETP.LT.AND P0, PT, R4.reuse, 0xa8c, !P0 ;  /* 0x00000a8c0400780c */ /* 0x040fe20004701270 */
[----:B------:R-:W-:Y:S01]  /*0940*/  IMAD R3, R4, 0x140, R3 ;  /* 0x0000014004037824 */ /* 0x000fe200078e0203 */
[----:B--2---:R-:W-:-:S06]  /*0950*/  FFMA R22, R22, R25, 9.9999999747524270788e-07 ;  /* 0x358637bd16167423 */ /* 0x004fcc0000000019 */
[----:B------:R-:W0:Y:S01]  /*0960*/  MUFU.RSQ R22, R22 ;  /* 0x0000001600167308 */ /* 0x000e220000001400 */
[--C-:B---3--:R-:W-:Y:S01]  /*0970*/  FADD R35, R16, -R7.reuse ;  /* 0x8000000710237221 */ /* 0x108fe20000000000 */
[--C-:B------:R-:W-:Y:S01]  /*0980*/  FADD R13, R13, -R7.reuse ;  /* 0x800000070d0d7221 */ /* 0x100fe20000000000 */
[--C-:B------:R-:W-:Y:S01]  /*0990*/  FADD R25, R26, -R7.reuse ;  /* 0x800000071a197221 */ /* 0x100fe20000000000 */
[--C-:B------:R-:W-:Y:S01]  /*09a0*/  FADD R31, R2, -R7.reuse ;  /* 0x80000007021f7221 */ /* 0x100fe20000000000 */
[--C-:B------:R-:W-:Y:S01]  /*09b0*/  FADD R15, R36, -R7.reuse ;  /* 0x80000007240f7221 */ /* 0x100fe20000000000 */
[--C-:B------:R-:W-:Y:S01]  /*09c0*/  FADD R21, R30, -R7.reuse ;  /* 0x800000071e157221 */ /* 0x100fe20000000000 */
[--C-:B------:R-:W-:Y:S01]  /*09d0*/  FADD R27, R24, -R7.reuse ;  /* 0x80000007181b7221 */ /* 0x100fe20000000000 */
[----:B------:R-:W-:Y:S01]  /*09e0*/  FADD R17, R34, -R7 ;  /* 0x8000000722117221 */ /* 0x000fe20000000000 */
[C---:B0-----:R-:W-:Y:S01]  /*09f0*/  FMUL R35, R22.reuse, R35 ;  /* 0x0000002316237220 */ /* 0x041fe20000400000 */
[C---:B------:R-:W-:Y:S01]  /*0a00*/  FMUL R2, R22.reuse, R13 ;  /* 0x0000000d16027220 */ /* 0x040fe20000400000 */
[----:B------:R-:W-:Y:S06]  /*0a10*/  BAR.SYNC 0x0 ;  /* 0x0000000000007b1d */ /* 0x000fec0000000000 */
[----:B------:R-:W-:Y:S01]  /*0a20*/  STS [R9.X4], R35 ;  /* 0x0000002309007388 */ /* 0x000fe20000004800 */
[C---:B------:R-:W-:Y:S01]  /*0a30*/  FMUL R30, R22.reuse, R25 ;  /* 0x00000019161e7220 */ /* 0x040fe20000400000 */
[----:B------:R-:W-:-:S02]  /*0a40*/  FMUL R36, R22, R15 ;  /* 0x0000000f16247220 */ /* 0x000fc40000400000 */
[----:B------:R-:W-:Y:S06]  /*0a50*/  BAR.SYNC 0x0 ;  /* 0x0000000000007b1d */ /* 0x000fec0000000000 */
[----:B------:R-:W0:Y:S01]  /*0a60*/  LDS R25, [R9.X4] ;  /* 0x0000000009197984 */ /* 0x000e220000004800 */
[--C-:B------:R-:W-:Y:S01]  /*0a70*/  FADD R19, R32, -R7.reuse ;  /* 0x8000000720137221 */ /* 0x100fe20000000000 */
[--C-:B------:R-:W-:Y:S02]  /*0a80*/  FADD R5, R5, -R7.reuse ;  /* 0x8000000705057221 */ /* 0x100fe40000000000 */
[----:B------:R-:W-:Y:S06]  /*0a90*/  BAR.SYNC 0x0 ;  /* 0x0000000000007b1d */ /* 0x000fec0000000000 */
[----:B------:R-:W-:Y:S01]  /*0aa0*/  STS [R9.X4], R2 ;  /* 0x0000000209007388 */ /* 0x000fe20000004800 */
[----:B------:R-:W-:Y:S01]  /*0ab0*/  FMUL R32, R22, R27 ;  /* 0x0000001b16207220 */ /* 0x000fe20000400000 */
[----:B------:R-:W-:-:S02]  /*0ac0*/  FADD R23, R28, -R7 ;  /* 0x800000071c177221 */ /* 0x000fc40000000000 */
[----:B------:R-:W-:Y:S06]  /*0ad0*/  BAR.SYNC 0x0 ;  /* 0x0000000000007b1d */ /* 0x000fec0000000000 */
[----:B------:R-:W1:Y:S01]  /*0ae0*/  LDS R27, [R9.X4] ;  /* 0x00000000091b7984 */ /* 0x000e620000004800 */
[--C-:B------:R-:W-:Y:S01]  /*0af0*/  FADD R37, R12, -R7.reuse ;  /* 0x800000070c257221 */ /* 0x100fe20000000000 */
[--C-:B------:R-:W-:Y:S01]  /*0b00*/  FADD R29, R10, -R7.reuse ;  /* 0x800000070a1d7221 */ /* 0x100fe20000000000 */
[--C-:B------:R-:W-:Y:S01]  /*0b10*/  FADD R33, R14, -R7.reuse ;  /* 0x800000070e217221 */ /* 0x100fe20000000000 */
[--C-:B------:R-:W-:Y:S01]  /*0b20*/  FADD R18, R18, -R7.reuse ;  /* 0x8000000712127221 */ /* 0x100fe20000000000 */
[----:B------:R-:W-:Y:S01]  /*0b30*/  FMUL R24, R22, R17 ;  /* 0x0000001116187220 */ /* 0x000fe20000400000 */
[----:B------:R-:W-:Y:S06]  /*0b40*/  BAR.SYNC 0x0 ;  /* 0x0000000000007b1d */ /* 0x000fec0000000000 */
[----:B------:R-:W-:Y:S01]  /*0b50*/  FADD R7, R20, -R7 ;  /* 0x8000000714077221 */ /* 0x000fe20000000000 */
[----:B------:R-:W-:Y:S01]  /*0b60*/  STS [R9.X4], R36 ;  /* 0x0000002409007388 */ /* 0x000fe20000004800 */
[C---:B------:R-:W-:Y:S01]  /*0b70*/  FMUL R20, R22.reuse, R5 ;  /* 0x0000000516147220 */ /* 0x040fe20000400000 */
[----:B------:R-:W-:-:S02]  /*0b80*/  FMUL R26, R22, R19 ;  /* 0x00000013161a7220 */ /* 0x000fc40000400000 */
[----:B------:R-:W-:Y:S06]  /*0b90*/  BAR.SYNC 0x0 ;  /* 0x0000000000007b1d */ /* 0x000fec0000000000 */
[----:B------:R-:W-:Y:S04]  /*0ba0*/  LDS R5, [R9.X4] ;  /* 0x0000000009057984 */ /* 0x000fe80000004800 */
[----:B------:R-:W-:Y:S06]  /*0bb0*/  BAR.SYNC 0x0 ;  /* 0x0000000000007b1d */ /* 0x000fec0000000000 */
[----:B------:R-:W-:Y:S01]  /*0bc0*/  STS [R9.X4], R24 ;  /* 0x0000001809007388 */ /* 0x000fe20000004800 */
[----:B------:R-:W-:-:S03]  /*0bd0*/  FMUL R28, R22, R21 ;  /* 0x00000015161c7220 */ /* 0x000fc60000400000 */
[----:B------:R-:W-:Y:S06]  /*0be0*/  BAR.SYNC 0x0 ;  /* 0x0000000000007b1d */ /* 0x000fec0000000000 */
[----:B------:R-:W-:Y:S04]  /*0bf0*/  LDS R13, [R9.X4] ;  /* 0x00000000090d7984 */ /* 0x000fe80000004800 */
[----:B------:R-:W-:Y:S06]  /*0c00*/  BAR.SYNC 0x0 ;  /* 0x0000000000007b1d */ /* 0x000fec0000000000 */
[----:B------:R-:W-:Y:S01]  /*0c10*/  STS [R9.X4], R26 ;  /* 0x0000001a09007388 */ /* 0x000fe20000004800 */
[----:B------:R-:W-:-:S03]  /*0c20*/  FMUL R34, R22, R23 ;  /* 0x0000001716227220 */ /* 0x000fc60000400000 */
[----:B------:R-:W-:Y:S06]  /*0c30*/  BAR.SYNC 0x0 ;  /* 0x0000000000007b1d */ /* 0x000fec0000000000 */
[----:B------:R-:W2:Y:S01]  /*0c40*/  LDS R2, [R9.X4] ;  /* 0x0000000009027984 */ /* 0x000ea20000004800 */
[C---:B------:R-:W-:Y:S01]  /*0c50*/  FMUL R12, R22.reuse, R37 ;  /* 0x00000025160c7220 */ /* 0x040fe20000400000 */
[C---:B------:R-:W-:Y:S01]  /*0c60*/  FMUL R16, R22.reuse, R29 ;  /* 0x0000001d16107220 */ /* 0x040fe20000400000 */
[C---:B------:R-:W-:Y:S01]  /*0c70*/  FMUL R14, R22.reuse, R31 ;  /* 0x0000001f160e7220 */ /* 0x040fe20000400000 */
[----:B------:R-:W-:Y:S06]  /*0c80*/  BAR.SYNC 0x0 ;  /* 0x0000000000007b1d */ /* 0x000fec0000000000 */
[C---:B------:R-:W-:Y:S01]  /*0c90*/  FMUL R10, R22.reuse, R33 ;  /* 0x00000021160a7220 */ /* 0x040fe20000400000 */
[C---:B------:R-:W-:Y:S01]  /*0ca0*/  FMUL R18, R22.reuse, R18 ;  /* 0x0000001216127220 */ /* 0x040fe20000400000 */
[----:B------:R-:W-:Y:S01]  /*0cb0*/  STS [R9.X4], R28 ;  /* 0x0000001c09007388 */ /* 0x000fe20000004800 */
[----:B------:R-:W-:-:S03]  /*0cc0*/  FMUL R22, R22, R7 ;  /* 0x0000000716167220 */ /* 0x000fc60000400000 */
[----:B------:R-:W-:Y:S06]  /*0cd0*/  BAR.SYNC 0x0 ;  /* 0x0000000000007b1d */ /* 0x000fec0000000000 */
[----:B------:R-:W3:Y:S04]  /*0ce0*/  LDS R7, [R9.X4] ;  /* 0x0000000009077984 */ /* 0x000ee80000004800 */
[----:B------:R-:W-:Y:S06]  /*0cf0*/  BAR.SYNC 0x0 ;  /* 0x0000000000007b1d */ /* 0x000fec0000000000 */
[----:B------:R-:W-:Y:S04]  /*0d00*/  STS [R9.X4], R34 ;  /* 0x0000002209007388 */ /* 0x000fe80000004800 */
[----:B------:R-:W-:Y:S06]  /*0d10*/  BAR.SYNC 0x0 ;  /* 0x0000000000007b1d */ /* 0x000fec0000000000 */
[----:B------:R-:W4:Y:S04]  /*0d20*/  LDS R17, [R9.X4] ;  /* 0x0000000009117984 */ /* 0x000f280000004800 */
[----:B------:R-:W-:Y:S06]  /*0d30*/  BAR.SYNC 0x0 ;  /* 0x0000000000007b1d */ /* 0x000fec0000000000 */
[----:B------:R-:W-:Y:S04]  /*0d40*/  STS [R9.X4], R30 ;  /* 0x0000001e09007388 */ /* 0x000fe80000004800 */
[----:B------:R-:W-:Y:S06]  /*0d50*/  BAR.SYNC 0x0 ;  /* 0x0000000000007b1d */ /* 0x000fec0000000000 */
[----:B------:R-:W0:Y:S04]  /*0d60*/  LDS R24, [R9.X4] ;  /* 0x0000000009187984 */ /* 0x000e280000004800 */
        /* <DEDUP_REMOVED lines=11> */
[----:B------:R-:W1:Y:S04]  /*0e20*/  LDS R26, [R9.X4] ;  /* 0x00000000091a7984 */ /* 0x000e680000004800 */
[----:B------:R-:W-:Y:S06]  /*0e30*/  BAR.SYNC 0x0 ;  /* 0x0000000000007b1d */ /* 0x000fec0000000000 */
[----:B------:R-:W-:Y:S01]  /*0e40*/  STS [R9.X4], R14 ;  /* 0x0000000e09007388 */ /* 0x000fe20000004800 */
[----:B-----5:R-:W-:-:S03]  /*0e50*/  HADD2.F32 R12, -RZ, R11.H0_H0 ;  /* 0x2000000bff0c7230 */ /* 0x020fc60000004100 */
[----:B------:R-:W-:Y:S06]  /*0e60*/  BAR.SYNC 0x0 ;  /* 0x0000000000007b1d */ /* 0x000fec0000000000 */
[----:B------:R-:W5:Y:S01]  /*0e70*/  LDS R28, [R9.X4] ;  /* 0x00000000091c7984 */ /* 0x000f620000004800 */
[----:B------:R-:W-:-:S03]  /*0e80*/  HADD2.F32 R23, -RZ, R6.H0_H0 ;  /* 0x20000006ff177230 */ /* 0x000fc60000004100 */
[----:B------:R-:W-:Y:S06]  /*0e90*/  BAR.SYNC 0x0 ;  /* 0x0000000000007b1d */ /* 0x000fec0000000000 */
[----:B------:R-:W-:Y:S01]  /*0ea0*/  STS [R9.X4], R20 ;  /* 0x0000001409007388 */ /* 0x000fe20000004800 */
[----:B0-----:R-:W-:-:S03]  /*0eb0*/  FFMA R25, R12, R25, R23 ;  /* 0x000000190c197223 */ /* 0x001fc60000000017 */
[----:B------:R-:W-:Y:S06]  /*0ec0*/  BAR.SYNC 0x0 ;  /* 0x0000000000007b1d */ /* 0x000fec0000000000 */
[----:B------:R-:W0:Y:S01]  /*0ed0*/  LDS R21, [R9.X4] ;  /* 0x0000000009157984 */ /* 0x000e220000004800 */
[----:B-1----:R-:W-:-:S03]  /*0ee0*/  FFMA R14, R12, R27, R23 ;  /* 0x0000001b0c0e7223 */ /* 0x002fc60000000017 */
[----:B------:R-:W-:Y:S06]  /*0ef0*/  BAR.SYNC 0x0 ;  /* 0x0000000000007b1d */ /* 0x000fec0000000000 */
[----:B------:R-:W-:Y:S04]  /*0f00*/  STS [R9.X4], R10 ;  /* 0x0000000a09007388 */ /* 0x000fe80000004800 */
[----:B------:R-:W-:Y:S06]  /*0f10*/  BAR.SYNC 0x0 ;  /* 0x0000000000007b1d */ /* 0x000fec0000000000 */
[----:B------:R-:W1:Y:S01]  /*0f20*/  LDS R6, [R9.X4] ;  /* 0x0000000009067984 */ /* 0x000e620000004800 */
[----:B------:R-:W-:-:S03]  /*0f30*/  F2FP.F16.F32.PACK_AB R25, R14, R25 ;  /* 0x000000190e19723e */ /* 0x000fc600000000ff */
[----:B------:R-:W-:Y:S06]  /*0f40*/  BAR.SYNC 0x0 ;  /* 0x0000000000007b1d */ /* 0x000fec0000000000 */
[----:B------:R-:W-:Y:S04]  /*0f50*/  STS [R9.X4], R18 ;  /* 0x0000001209007388 */ /* 0x000fe80000004800 */
[----:B------:R-:W-:Y:S06]  /*0f60*/  BAR.SYNC 0x0 ;  /* 0x0000000000007b1d */ /* 0x000fec0000000000 */
[----:B------:R-:W0:Y:S01]  /*0f70*/  LDS R14, [R9.X4] ;  /* 0x00000000090e7984 */ /* 0x000e220000004800 */
[----:B--2---:R-:W-:-:S03]  /*0f80*/  FFMA R10, R12, R2, R23 ;  /* 0x000000020c0a7223 */ /* 0x004fc60000000017 */
[----:B------:R-:W-:Y:S06]  /*0f90*/  BAR.SYNC 0x0 ;  /* 0x0000000000007b1d */ /* 0x000fec0000000000 */
[----:B------:R-:W-:Y:S01]  /*0fa0*/  STS [R9.X4], R22 ;  /* 0x0000001609007388 */ /* 0x000fe20000004800 */
[C-C-:B------:R-:W-:Y:S01]  /*0fb0*/  FFMA R5, R12.reuse, R5, R23.reuse ;  /* 0x000000050c057223 */ /* 0x140fe20000000017 */
[C-C-:B------:R-:W-:Y:S01]  /*0fc0*/  FFMA R16, R12.reuse, R13, R23.reuse ;  /* 0x0000000d0c107223 */ /* 0x140fe20000000017 */
[C-C-:B---3--:R-:W-:Y:S01]  /*0fd0*/  FFMA R7, R12.reuse, R7, R23.reuse ;  /* 0x000000070c077223 */ /* 0x148fe20000000017 */
[----:B------:R-:W-:Y:S06]  /*0fe0*/  BAR.SYNC 0x0 ;  /* 0x0000000000007b1d */ /* 0x000fec0000000000 */
[C-C-:B----4-:R-:W-:Y:S01]  /*0ff0*/  FFMA R17, R12.reuse, R17, R23.reuse ;  /* 0x000000110c117223 */ /* 0x150fe20000000017 */
[----:B------:R-:W-:Y:S01]  /*1000*/  FFMA R24, R12, R24, R23 ;  /* 0x000000180c187223 */ /* 0x000fe20000000017 */
[----:B------:R-:W2:Y:S01]  /*1010*/  LDS R2, [R9.X4] ;  /* 0x0000000009027984 */ /* 0x000ea20000004800 */
[----:B------:R-:W-:-:S02]  /*1020*/  F2FP.F16.F32.PACK_AB R16, R16, R5 ;  /* 0x000000051010723e */ /* 0x000fc400000000ff */
[----:B------:R-:W-:Y:S02]  /*1030*/  F2FP.F16.F32.PACK_AB R7, R7, R10 ;  /* 0x0000000a0707723e */ /* 0x000fe400000000ff */
[----:B------:R-:W-:Y:S02]  /*1040*/  F2FP.F16.F32.PACK_AB R17, R24, R17 ;  /* 0x000000111811723e */ /* 0x000fe400000000ff */
[----:B------:R-:W-:Y:S01]  /*1050*/  SHF.L.U32 R5, R9, 0x1, RZ ;  /* 0x0000000109057819 */ /* 0x000fe200000006ff */
[----:B------:R-:W-:Y:S06]  /*1060*/  BAR.SYNC 0x0 ;  /* 0x0000000000007b1d */ /* 0x000fec0000000000 */
[----:B------:R-:W-:-:S02]  /*1070*/  PRMT R11, R25, 0x7632, R11 ;  /* 0x00007632190b7816 */ /* 0x000fc4000000000b */
[----:B------:R-:W-:Y:S02]  /*1080*/  PRMT R10, R16, 0x7632, R10 ;  /* 0x00007632100a7816 */ /* 0x000fe4000000000a */
[C---:B------:R-:W-:Y:S02]  /*1090*/  PRMT R18, R7.reuse, 0x7610, R18 ;  /* 0x0000761007127816 */ /* 0x040fe40000000012 */
[----:B------:R-:W-:Y:S02]  /*10a0*/  PRMT R20, R7, 0x7632, R20 ;  /* 0x0000763207147816 */ /* 0x000fe40000000014 */
[----:B------:R-:W-:Y:S02]  /*10b0*/  PRMT R22, R17, 0x7632, R22 ;  /* 0x0000763211167816 */ /* 0x000fe40000000016 */
[----:B------:R-:W-:Y:S01]  /*10c0*/  SHF.L.U32 R7, R8, 0x1, RZ ;  /* 0x0000000108077819 */ /* 0x000fe200000006ff */
[----:B------:R-:W-:Y:S04]  /*10d0*/  STS.U16 [R5], R25 ;  /* 0x0000001905007388 */ /* 0x000fe80000000400 */
        /* <DEDUP_REMOVED lines=8> */
[----:B------:R-:W3:Y:S01]  /*1160*/  LDS.128 R8, [R7] ;  /* 0x0000000007087984 */ /* 0x000ee20000000c00 */
[C-C-:B------:R-:W-:Y:S01]  /*1170*/  FFMA R15, R12.reuse, R15, R23.reuse ;  /* 0x0000000f0c0f7223 */ /* 0x140fe20000000017 */
[C-C-:B------:R-:W-:Y:S01]  /*1180*/  FFMA R16, R12.reuse, R19, R23.reuse ;  /* 0x000000130c107223 */ /* 0x140fe20000000017 */
[C-C-:B------:R-:W-:Y:S01]  /*1190*/  FFMA R26, R12.reuse, R26, R23.reuse ;  /* 0x0000001a0c1a7223 */ /* 0x140fe20000000017 */
[C-C-:B-----5:R-:W-:Y:S01]  /*11a0*/  FFMA R13, R12.reuse, R28, R23.reuse ;  /* 0x0000001c0c0d7223 */ /* 0x160fe20000000017 */
[C-C-:B0-----:R-:W-:Y:S01]  /*11b0*/  FFMA R21, R12.reuse, R21, R23.reuse ;  /* 0x000000150c157223 */ /* 0x141fe20000000017 */
[C-C-:B-1----:R-:W-:Y:S01]  /*11c0*/  FFMA R6, R12.reuse, R6, R23.reuse ;  /* 0x000000060c067223 */ /* 0x142fe20000000017 */
[C-C-:B------:R-:W-:Y:S01]  /*11d0*/  FFMA R14, R12.reuse, R14, R23.reuse ;  /* 0x0000000e0c0e7223 */ /* 0x140fe20000000017 */
[----:B--2---:R-:W-:Y:S01]  /*11e0*/  FFMA R23, R12, R2, R23 ;  /* 0x000000020c177223 */ /* 0x004fe20000000017 */
[----:B------:R-:W-:Y:S01]  /*11f0*/  F2FP.F16.F32.PACK_AB R15, R16, R15 ;  /* 0x0000000f100f723e */ /* 0x000fe200000000ff */
[----:B------:R-:W-:Y:S06]  /*1200*/  BAR.SYNC 0x0 ;  /* 0x0000000000007b1d */ /* 0x000fec0000000000 */
[----:B------:R-:W-:-:S02]  /*1210*/  F2FP.F16.F32.PACK_AB R13, R13, R26 ;  /* 0x0000001a0d0d723e */ /* 0x000fc400000000ff */
[----:B------:R-:W-:Y:S02]  /*1220*/  F2FP.F16.F32.PACK_AB R6, R6, R21 ;  /* 0x000000150606723e */ /* 0x000fe400000000ff */
[----:B------:R-:W-:Y:S01]  /*1230*/  F2FP.F16.F32.PACK_AB R14, R23, R14 ;  /* 0x0000000e170e723e */ /* 0x000fe200000000ff */
[----:B------:R0:W-:Y:S01]  /*1240*/  STS.U16 [R5+0x420], R13 ;  /* 0x0004200d05007388 */ /* 0x0001e20000000400 */
[----:B------:R-:W-:Y:S02]  /*1250*/  PRMT R2, R15, 0x7632, R2 ;  /* 0x000076320f027816 */ /* 0x000fe40000000002 */
[----:B------:R-:W-:Y:S02]  /*1260*/  PRMT R4, R13, 0x7632, R4 ;  /* 0x000076320d047816 */ /* 0x000fe40000000004 */
[----:B------:R-:W-:Y:S02]  /*1270*/  PRMT R16, R6, 0x7632, R16 ;  /* 0x0000763206107816 */ /* 0x000fe40000000010 */
[----:B------:R-:W-:Y:S01]  /*1280*/  PRMT R17, R14, 0x7632, R17 ;  /* 0x000076320e117816 */ /* 0x000fe20000000011 */
[----:B0-----:R-:W-:Y:S01]  /*1290*/  IMAD.WIDE R12, R3, R0, c[0x0][0x188] ;  /* 0x00006200030c7625 */ /* 0x001fe200078e0200 */
[----:B------:R-:W-:Y:S04]  /*12a0*/  STS.U16 [R5], R15 ;  /* 0x0000000f05007388 */ /* 0x000fe80000000400 */
[----:B------:R-:W-:Y:S04]  /*12b0*/  STS.U16 [R5+0x210], R2 ;  /* 0x0002100205007388 */ /* 0x000fe80000000400 */
[----:B------:R-:W-:Y:S04]  /*12c0*/  STS.U16 [R5+0x630], R4 ;  /* 0x0006300405007388 */ /* 0x000fe80000000400 */
[----:B------:R-:W-:Y:S04]  /*12d0*/  STS.U16 [R5+0x840], R6 ;  /* 0x0008400605007388 */ /* 0x000fe80000000400 */
[----:B------:R-:W-:Y:S04]  /*12e0*/  STS.U16 [R5+0xa50], R16 ;  /* 0x000a501005007388 */ /* 0x000fe80000000400 */
[----:B------:R-:W-:Y:S04]  /*12f0*/  STS.U16 [R5+0xc60], R14 ;  /* 0x000c600e05007388 */ /* 0x000fe80000000400 */
[----:B------:R-:W-:Y:S04]  /*1300*/  STS.U16 [R5+0xe70], R17 ;  /* 0x000e701105007388 */ /* 0x000fe80000000400 */
[----:B------:R-:W-:Y:S06]  /*1310*/  BAR.SYNC 0x0 ;  /* 0x0000000000007b1d */ /* 0x000fec0000000000 */
[----:B---3--:R0:W-:Y:S01]  /*1320*/  @P0 STG.E.128 [R12.64], R8 ;  /* 0x000000080c000986 */ /* 0x0081e2000c101d04 */
[----:B------:R-:W-:Y:S05]  /*1330*/  @!P1 EXIT ;  /* 0x000000000000994d */ /* 0x000fea0003800000 */
[----:B------:R-:W1:Y:S01]  /*1340*/  LDS.128 R4, [R7] ;  /* 0x0000000007047984 */ /* 0x000e620000000c00 */
[----:B------:R-:W-:-:S05]  /*1350*/  IADD3 R3, R3, 0xa00, RZ ;  /* 0x00000a0003037810 */ /* 0x000fca0007ffe0ff */
[----:B------:R-:W-:-:S05]  /*1360*/  IMAD.WIDE R2, R3, R0, c[0x0][0x188] ;  /* 0x0000620003027625 */ /* 0x000fca00078e0200 */
[----:B-1----:R-:W-:Y:S01]  /*1370*/  STG.E.128 [R2.64], R4 ;  /* 0x0000000402007986 */ /* 0x002fe2000c101d04 */
[----:B------:R-:W-:Y:S05]  /*1380*/  EXIT ;  /* 0x000000000000794d */ /* 0x000fea0003800000 */
.L_x_0:
[----:B------:R-:W-:-:S00]  /*1390*/  BRA `(.L_x_0) ;  /* 0xfffffff000007947 */ /* 0x000fc0000383ffff */
[----:B------:R-:W-:-:S00]  /*13a0*/  NOP ;  /* 0x0000000000007918 */ /* 0x000fc00000000000 */
        /* <DEDUP_REMOVED lines=13> */
.L_x_1:


//--------------------- .nv.global.init           --------------------------
	.section	.nv.global.init,"aw",@progbits
.nv.global.init:
	.type		_$_str,@object
	.size		_$_str,(.L_0 - _$_str)
_$_str:
        /*0000*/ 	.byte	0x5f, 0x5f, 0x43, 0x55, 0x44, 0x41, 0x5f, 0x46, 0x54, 0x5a, 0x00
.L_0:


//--------------------- .nv.shared.triton__0d1d2d3d4d5d6de7 --------------------------
	.section	.nv.shared.triton__0d1d2d3d4d5d6de7,"aw",@nobits
	.align	16
